//
// Generated by NVIDIA NVVM Compiler
//
// Compiler Build ID: CL-36424714
// Cuda compilation tools, release 13.0, V13.0.88
// Based on NVVM 20.0.0
//

.version 9.0
.target sm_100
.address_size 64

	// .globl	_Z3sumPf
.extern .func  (.param .b32 func_retval0) vprintf
(
	.param .b64 vprintf_param_0,
	.param .b64 vprintf_param_1
)
;
.global .align 1 .b8 $str[67] = {99, 117, 114, 114, 101, 110, 116, 32, 98, 108, 111, 99, 107, 61, 37, 100, 44, 32, 116, 104, 114, 101, 97, 100, 32, 37, 100, 32, 105, 110, 32, 99, 117, 114, 114, 101, 110, 116, 32, 98, 108, 111, 99, 107, 44, 32, 103, 108, 111, 98, 97, 108, 32, 116, 104, 114, 101, 97, 100, 32, 105, 100, 61, 37, 100, 10};

.visible .entry _Z3sumPf(
	.param .u64 .ptr .align 1 _Z3sumPf_param_0
)
{
	.local .align 8 .b8 	__local_depot0[16];
	.reg .b64 	%SP;
	.reg .b64 	%SPL;
	.reg .b32 	%r<7>;
	.reg .b32 	%f<3>;
	.reg .b64 	%rd<9>;

	mov.u64 	%SPL, __local_depot0;
	cvta.local.u64 	%SP, %SPL;
	ld.param.u64 	%rd1, [_Z3sumPf_param_0];
	cvta.to.global.u64 	%rd2, %rd1;
	add.u64 	%rd3, %SP, 0;
	add.u64 	%rd4, %SPL, 0;
	mov.u32 	%r1, %ctaid.x;
	mov.u32 	%r2, %ntid.x;
	mov.u32 	%r3, %tid.x;
	mad.lo.s32 	%r4, %r1, %r2, %r3;
	st.local.v2.u32 	[%rd4], {%r1, %r3};
	st.local.u32 	[%rd4+8], %r4;
	mov.u64 	%rd5, $str;
	cvta.global.u64 	%rd6, %rd5;
	{ // callseq 0, 0
	.param .b64 param0;
	st.param.b64 	[param0], %rd6;
	.param .b64 param1;
	st.param.b64 	[param1], %rd3;
	.param .b32 retval0;
	call.uni (retval0), 
	vprintf, 
	(
	param0, 
	param1
	);
	ld.param.b32 	%r5, [retval0];
	} // callseq 0
	mul.wide.u32 	%rd7, %r4, 4;
	add.s64 	%rd8, %rd2, %rd7;
	ld.global.f32 	%f1, [%rd8];
	add.f32 	%f2, %f1, 0f3F800000;
	st.global.f32 	[%rd8], %f2;
	ret;

}


// ===== COMPILED SASS (sm_100) =====

	.target	sm_100

	.elftype	@"ET_EXEC"


//--------------------- .note.nv.tkinfo           --------------------------
	.section	.note.nv.tkinfo,"",@"SHT_NOTE"
	.sectionflags	@"SHF_NOTE_NV_TKINFO"
	.tkinfo
        /*0018*/ 	.word	0x00000002
        /*0030*/ 	.string	""
        /*0030*/ 	.string	"ptxas"
        /*0030*/ 	.string	"Cuda compilation tools, release 13.0, V13.0.88"
        /*0030*/ 	.string	"Build cuda_13.0.r13.0/compiler.36424714_0"
        /*0030*/ 	.string	"-arch sm_100 -m 64 "



//--------------------- .note.nv.cuinfo           --------------------------
	.section	.note.nv.cuinfo,"",@"SHT_NOTE"
	.sectionflags	@"SHF_NOTE_NV_CUINFO"
        /*0018*/ 	.short	0x0002
        /*001a*/ 	.short	0x0064
        /*001c*/ 	.short	0x0082
	.zero		2


//--------------------- .nv.info                  --------------------------
	.section	.nv.info,"",@"SHT_CUDA_INFO"
	.align	4


	//----- nvinfo : EIATTR_REGCOUNT
	.align		4
        /*0000*/ 	.byte	0x04, 0x2f
        /*0002*/ 	.short	(.L_2 - .L_1)
	.align		4
.L_1:
        /*0004*/ 	.word	index@(_Z3sumPf)
        /*0008*/ 	.word	0x00000018


	//----- nvinfo : EIATTR_FRAME_SIZE
	.align		4
.L_2:
        /*000c*/ 	.byte	0x04, 0x11
        /*000e*/ 	.short	(.L_4 - .L_3)
	.align		4
.L_3:
        /*0010*/ 	.word	index@(_Z3sumPf)
        /*0014*/ 	.word	0x00000010


	//----- nvinfo : EIATTR_MIN_STACK_SIZE
	.align		4
.L_4:
        /*0018*/ 	.byte	0x04, 0x12
        /*001a*/ 	.short	(.L_6 - .L_5)
	.align		4
.L_5:
        /*001c*/ 	.word	index@(_Z3sumPf)
        /*0020*/ 	.word	0x00000010
.L_6:


//--------------------- .nv.compat                --------------------------
	.section	.nv.compat,"",@"SHT_CUDA_COMPAT_INFO"
	.align	4
        /*0000*/ 	.byte	0x02, 0x09, 0x00, 0x00, 0x02, 0x02, 0x01, 0x00, 0x02, 0x05, 0x05, 0x00, 0x03, 0x07, 0x01, 0x01
        /*0010*/ 	.byte	0x02, 0x03, 0x00, 0x00, 0x02, 0x06, 0x01, 0x00, 0x04, 0x0b, 0x08, 0x00, 0x09, 0x00, 0x00, 0x00
        /*0020*/ 	.byte	0x00, 0x00, 0x00, 0x00


//--------------------- .nv.info._Z3sumPf         --------------------------
	.section	.nv.info._Z3sumPf,"",@"SHT_CUDA_INFO"
	.sectionflags	@""
	.align	4


	//----- nvinfo : EIATTR_CUDA_API_VERSION
	.align		4
        /*0000*/ 	.byte	0x04, 0x37
        /*0002*/ 	.short	(.L_8 - .L_7)
.L_7:
        /*0004*/ 	.word	0x00000082


	//----- nvinfo : EIATTR_KPARAM_INFO
	.align		4
.L_8:
        /*0008*/ 	.byte	0x04, 0x17
        /*000a*/ 	.short	(.L_10 - .L_9)
.L_9:
        /*000c*/ 	.word	0x00000000
        /*0010*/ 	.short	0x0000
        /*0012*/ 	.short	0x0000
        /*0014*/ 	.byte	0x00, 0xf5, 0x21, 0x00


	//----- nvinfo : EIATTR_SPARSE_MMA_MASK
	.align		4
.L_10:
        /*0018*/ 	.byte	0x03, 0x50
        /*001a*/ 	.short	0x0000


	//----- nvinfo : EIATTR_MAXREG_COUNT
	.align		4
        /*001c*/ 	.byte	0x03, 0x1b
        /*001e*/ 	.short	0x00ff


	//----- nvinfo : EIATTR_EXTERNS
	.align		4
        /*0020*/ 	.byte	0x04, 0x0f
        /*0022*/ 	.short	(.L_12 - .L_11)


	//   ....[0]....
	.align		4
.L_11:
        /*0024*/ 	.word	index@(vprintf)


	//----- nvinfo : EIATTR_MERCURY_ISA_VERSION
	.align		4
.L_12:
        /*0028*/ 	.byte	0x03, 0x5f
        /*002a*/ 	.short	0x0101


	//----- nvinfo : EIATTR_VRC_CTA_INIT_COUNT
	.align		4
        /*002c*/ 	.byte	0x02, 0x4a
	.zero		1
	.zero		1


	//----- nvinfo : EIATTR_SYSCALL_OFFSETS
	.align		4
        /*0030*/ 	.byte	0x04, 0x46
        /*0032*/ 	.short	(.L_14 - .L_13)


	//   ....[0]....
.L_13:
        /*0034*/ 	.word	0x00000130


	//----- nvinfo : EIATTR_EXIT_INSTR_OFFSETS
	.align		4
.L_14:
        /*0038*/ 	.byte	0x04, 0x1c
        /*003a*/ 	.short	(.L_16 - .L_15)


	//   ....[0]....
.L_15:
        /*003c*/ 	.word	0x00000190


	//----- nvinfo : EIATTR_CBANK_PARAM_SIZE
	.align		4
.L_16:
        /*0040*/ 	.byte	0x03, 0x19
        /*0042*/ 	.short	0x0008


	//----- nvinfo : EIATTR_PARAM_CBANK
	.align		4
        /*0044*/ 	.byte	0x04, 0x0a
        /*0046*/ 	.short	(.L_18 - .L_17)
	.align		4
.L_17:
        /*0048*/ 	.word	index@(.nv.constant0._Z3sumPf)
        /*004c*/ 	.short	0x0380
        /*004e*/ 	.short	0x0008


	//----- nvinfo : EIATTR_SW_WAR
	.align		4
.L_18:
        /*0050*/ 	.byte	0x04, 0x36
        /*0052*/ 	.short	(.L_20 - .L_19)
.L_19:
        /*0054*/ 	.word	0x00000008
.L_20:


//--------------------- .nv.callgraph             --------------------------
	.section	.nv.callgraph,"",@"SHT_CUDA_CALLGRAPH"
	.align	4
	.sectionentsize	8
	.align		4
        /*0000*/ 	.word	0x00000000
	.align		4
        /*0004*/ 	.word	0xffffffff
	.align		4
        /*0008*/ 	.word	index@(_Z3sumPf)
	.align		4
        /*000c*/ 	.word	index@(vprintf)
	.align		4
        /*0010*/ 	.word	0x00000000
	.align		4
        /*0014*/ 	.word	0xfffffffe
	.align		4
        /*0018*/ 	.word	0x00000000
	.align		4
        /*001c*/ 	.word	0xfffffffd
	.align		4
        /*0020*/ 	.word	0x00000000
	.align		4
        /*0024*/ 	.word	0xfffffffc


//--------------------- .nv.constant4             --------------------------
	.section	.nv.constant4,"a",@progbits
	.align	8
	.align		8
.nv.constant4:
        /*0000*/ 	.dword	vprintf
	.align		8
        /*0008*/ 	.dword	$str


//--------------------- .text._Z3sumPf            --------------------------
	.section	.text._Z3sumPf,"ax",@progbits
	.align	128
        .global         _Z3sumPf
        .type           _Z3sumPf,@function
        .size           _Z3sumPf,(.L_x_2 - _Z3sumPf)
        .other          _Z3sumPf,@"STO_CUDA_ENTRY STV_DEFAULT"
_Z3sumPf:
.text._Z3sumPf:
[----:B------:R-:W0:Y:S01]  /*0000*/  LDC R1, c[0x0][0x37c] ;  /* 0x0000df00ff017b82 */ /* 0x000e220000000800 */
[----:B------:R-:W1:Y:S01]  /*0010*/  S2R R10, SR_CTAID.X ;  /* 0x00000000000a7919 */ /* 0x000e620000002500 */
[----:B------:R-:W2:Y:S01]  /*0020*/  LDCU UR5, c[0x0][0x2fc] ;  /* 0x00005f80ff0577ac */ /* 0x000ea20008000800 */
[----:B0-----:R-:W-:Y:S01]  /*0030*/  VIADD R1, R1, 0xfffffff0 ;  /* 0xfffffff001017836 */ /* 0x001fe20000000000 */
[----:B------:R-:W-:Y:S01]  /*0040*/  MOV R0, 0x0 ;  /* 0x0000000000007802 */ /* 0x000fe20000000f00 */
[----:B------:R-:W1:Y:S01]  /*0050*/  S2R R11, SR_TID.X ;  /* 0x00000000000b7919 */ /* 0x000e620000002100 */
[----:B------:R-:W1:Y:S02]  /*0060*/  LDCU UR6, c[0x0][0x360] ;  /* 0x00006c00ff0677ac */ /* 0x000e640008000800 */
[----:B------:R0:W3:Y:S01]  /*0070*/  LDC.64 R8, c[0x4][R0] ;  /* 0x0100000000087b82 */ /* 0x0000e20000000a00 */
[----:B------:R-:W4:Y:S01]  /*0080*/  LDCU UR4, c[0x0][0x2f8] ;  /* 0x00005f00ff0477ac */ /* 0x000f220008000800 */
[----:B------:R-:W0:Y:S01]  /*0090*/  LDCU.64 UR36, c[0x0][0x358] ;  /* 0x00006b00ff2477ac */ /* 0x000e220008000a00 */
[----:B----4-:R-:W-:-:S04]  /*00a0*/  IADD3 R6, P0, PT, R1, UR4, RZ ;  /* 0x0000000401067c10 */ /* 0x010fc8000ff1e0ff */
[----:B--2---:R-:W-:Y:S01]  /*00b0*/  IADD3.X R7, PT, PT, RZ, UR5, RZ, P0, !PT ;  /* 0x00000005ff077c10 */ /* 0x004fe200087fe4ff */
[----:B-1----:R-:W-:Y:S01]  /*00c0*/  IMAD R2, R10, UR6, R11 ;  /* 0x000000060a027c24 */ /* 0x002fe2000f8e020b */
[----:B------:R1:W-:Y:S01]  /*00d0*/  STL.64 [R1], R10 ;  /* 0x0000000a01007387 */ /* 0x0003e20000100a00 */
[----:B------:R-:W2:Y:S03]  /*00e0*/  LDCU.64 UR6, c[0x4][0x8] ;  /* 0x01000100ff0677ac */ /* 0x000ea60008000a00 */
[----:B------:R1:W-:Y:S01]  /*00f0*/  STL [R1+0x8], R2 ;  /* 0x0000080201007387 */ /* 0x0003e20000100800 */
[----:B--2---:R-:W-:Y:S01]  /*0100*/  IMAD.U32 R4, RZ, RZ, UR6 ;  /* 0x00000006ff047e24 */ /* 0x004fe2000f8e00ff */
[----:B01-3--:R-:W-:-:S07]  /*0110*/  MOV R5, UR7 ;  /* 0x0000000700057c02 */ /* 0x00bfce0008000f00 */
[----:B------:R-:W-:-:S07]  /*0120*/  LEPC R20, `(.L_x_0) ;  /* 0x000000001014794e */ /* 0x000fce0000000000 */
[----:B------:R-:W-:Y:S05]  /*0130*/  CALL.ABS.NOINC R8 ;  /* 0x0000000008007343 */ /* 0x000fea0003c00000 */
.L_x_0:
[----:B------:R-:W0:Y:S02]  /*0140*/  LDC.64 R4, c[0x0][0x380] ;  /* 0x0000e000ff047b82 */ /* 0x000e240000000a00 */
[----:B0-----:R-:W-:-:S05]  /*0150*/  IMAD.WIDE.U32 R2, R2, 0x4, R4 ;  /* 0x0000000402027825 */ /* 0x001fca00078e0004 */
[----:B------:R-:W2:Y:S02]  /*0160*/  LDG.E R0, desc[UR36][R2.64] ;  /* 0x0000002402007981 */ /* 0x000ea4000c1e1900 */
[----:B--2---:R-:W-:-:S05]  /*0170*/  FADD R5, R0, 1 ;  /* 0x3f80000000057421 */ /* 0x004fca0000000000 */
[----:B------:R-:W-:Y:S01]  /*0180*/  STG.E desc[UR36][R2.64], R5 ;  /* 0x0000000502007986 */ /* 0x000fe2000c101924 */
[----:B------:R-:W-:Y:S05]  /*0190*/  EXIT ;  /* 0x000000000000794d */ /* 0x000fea0003800000 */
.L_x_1:
[----:B------:R-:W-:-:S00]  /*01a0*/  BRA `(.L_x_1) ;  /* 0xfffffffc00fc7947 */ /* 0x000fc0000383ffff */
[----:B------:R-:W-:-:S00]  /*01b0*/  NOP ;  /* 0x0000000000007918 */ /* 0x000fc00000000000 */
        /* <DEDUP_REMOVED lines=12> */
.L_x_2:


//--------------------- .nv.global.init           --------------------------
	.section	.nv.global.init,"aw",@progbits
.nv.global.init:
	.type		$str,@object
	.size		$str,(.L_0 - $str)
$str:
        /*0000*/ 	.byte	0x63, 0x75, 0x72, 0x72, 0x65, 0x6e, 0x74, 0x20, 0x62, 0x6c, 0x6f, 0x63, 0x6b, 0x3d, 0x25, 0x64
        /*0010*/ 	.byte	0x2c, 0x20, 0x74, 0x68, 0x72, 0x65, 0x61, 0x64, 0x20, 0x25, 0x64, 0x20, 0x69, 0x6e, 0x20, 0x63
        /*0020*/ 	.byte	0x75, 0x72, 0x72, 0x65, 0x6e, 0x74, 0x20, 0x62, 0x6c, 0x6f, 0x63, 0x6b, 0x2c, 0x20, 0x67, 0x6c
        /*0030*/ 	.byte	0x6f, 0x62, 0x61, 0x6c, 0x20, 0x74, 0x68, 0x72, 0x65, 0x61, 0x64, 0x20, 0x69, 0x64, 0x3d, 0x25
        /*0040*/ 	.byte	0x64, 0x0a, 0x00
.L_0:


//--------------------- .nv.shared.reserved.0     --------------------------
	.section	.nv.shared.reserved.0,"aw",@nobits
	.weak		__nv_reservedSMEM_offset_0_alias
	.size		__nv_reservedSMEM_offset_0_alias, 0, 64
	.other		__nv_reservedSMEM_offset_0_alias,@"STO_CUDA_RESERVED_SHARED STV_DEFAULT"
__nv_reservedSMEM_offset_0_alias:
	.zero		0
	.zero		64


//--------------------- .nv.constant0._Z3sumPf    --------------------------
	.section	.nv.constant0._Z3sumPf,"a",@progbits
	.sectionflags	@""
	.align	4
.nv.constant0._Z3sumPf:
	.zero		904


//--------------------- SYMBOLS --------------------------

	.type		.nv.reservedSmem.offset0,@object
	.size		.nv.reservedSmem.offset0,0x4
	.type		vprintf,@function
